//
// Generated by NVIDIA NVVM Compiler
//
// Compiler Build ID: CL-36424714
// Cuda compilation tools, release 13.0, V13.0.88
// Based on NVVM 20.0.0
//

.version 9.0
.target sm_100
.address_size 64

	// .globl	_Z17add_shared_memoryiPdS_
.extern .shared .align 16 .b8 sharedData[];

.visible .entry _Z17add_shared_memoryiPdS_(
	.param .u32 _Z17add_shared_memoryiPdS__param_0,
	.param .u64 .ptr .align 1 _Z17add_shared_memoryiPdS__param_1,
	.param .u64 .ptr .align 1 _Z17add_shared_memoryiPdS__param_2
)
{
	.reg .pred 	%p<2>;
	.reg .b32 	%r<12>;
	.reg .b64 	%rd<8>;
	.reg .b64 	%fd<4>;

	ld.param.u32 	%r4, [_Z17add_shared_memoryiPdS__param_0];
	ld.param.u64 	%rd1, [_Z17add_shared_memoryiPdS__param_1];
	ld.param.u64 	%rd2, [_Z17add_shared_memoryiPdS__param_2];
	mov.u32 	%r1, %tid.x;
	mov.u32 	%r2, %ntid.x;
	mov.u32 	%r5, %ctaid.x;
	mad.lo.s32 	%r3, %r2, %r5, %r1;
	mul.lo.s32 	%r6, %r4, %r4;
	setp.ge.s32 	%p1, %r3, %r6;
	@%p1 bra 	$L__BB0_2;
	cvta.to.global.u64 	%rd3, %rd1;
	cvta.to.global.u64 	%rd4, %rd2;
	mul.wide.s32 	%rd5, %r3, 8;
	add.s64 	%rd6, %rd3, %rd5;
	ld.global.f64 	%fd1, [%rd6];
	shl.b32 	%r7, %r1, 3;
	mov.u32 	%r8, sharedData;
	add.s32 	%r9, %r8, %r7;
	st.shared.f64 	[%r9], %fd1;
	add.s64 	%rd7, %rd4, %rd5;
	ld.global.f64 	%fd2, [%rd7];
	shl.b32 	%r10, %r2, 3;
	add.s32 	%r11, %r9, %r10;
	add.f64 	%fd3, %fd1, %fd2;
	st.shared.f64 	[%r11], %fd3;
	st.global.f64 	[%rd7], %fd3;
$L__BB0_2:
	ret;

}
	// .globl	_Z20add_2d_thread_blocksiPdS_
.visible .entry _Z20add_2d_thread_blocksiPdS_(
	.param .u32 _Z20add_2d_thread_blocksiPdS__param_0,
	.param .u64 .ptr .align 1 _Z20add_2d_thread_blocksiPdS__param_1,
	.param .u64 .ptr .align 1 _Z20add_2d_thread_blocksiPdS__param_2
)
{
	.reg .pred 	%p<2>;
	.reg .b32 	%r<14>;
	.reg .b64 	%rd<8>;
	.reg .b64 	%fd<4>;

	ld.param.u32 	%r2, [_Z20add_2d_thread_blocksiPdS__param_0];
	ld.param.u64 	%rd1, [_Z20add_2d_thread_blocksiPdS__param_1];
	ld.param.u64 	%rd2, [_Z20add_2d_thread_blocksiPdS__param_2];
	mov.u32 	%r4, %tid.x;
	mov.u32 	%r5, %ntid.x;
	mov.u32 	%r6, %ctaid.x;
	mad.lo.s32 	%r7, %r5, %r6, %r4;
	mov.u32 	%r8, %tid.y;
	mov.u32 	%r9, %ntid.y;
	mov.u32 	%r10, %ctaid.y;
	mad.lo.s32 	%r11, %r9, %r10, %r8;
	mad.lo.s32 	%r1, %r2, %r11, %r7;
	max.s32 	%r13, %r7, %r11;
	setp.ge.s32 	%p1, %r13, %r2;
	@%p1 bra 	$L__BB1_2;
	cvta.to.global.u64 	%rd3, %rd1;
	cvta.to.global.u64 	%rd4, %rd2;
	mul.wide.s32 	%rd5, %r1, 8;
	add.s64 	%rd6, %rd3, %rd5;
	ld.global.f64 	%fd1, [%rd6];
	add.s64 	%rd7, %rd4, %rd5;
	ld.global.f64 	%fd2, [%rd7];
	add.f64 	%fd3, %fd1, %fd2;
	st.global.f64 	[%rd7], %fd3;
$L__BB1_2:
	ret;

}
	// .globl	_Z38add_shared_memory_and_2d_thread_blocksiPdS_
.visible .entry _Z38add_shared_memory_and_2d_thread_blocksiPdS_(
	.param .u32 _Z38add_shared_memory_and_2d_thread_blocksiPdS__param_0,
	.param .u64 .ptr .align 1 _Z38add_shared_memory_and_2d_thread_blocksiPdS__param_1,
	.param .u64 .ptr .align 1 _Z38add_shared_memory_and_2d_thread_blocksiPdS__param_2
)
{
	.reg .pred 	%p<2>;
	.reg .b32 	%r<21>;
	.reg .b64 	%rd<8>;
	.reg .b64 	%fd<4>;

	ld.param.u32 	%r4, [_Z38add_shared_memory_and_2d_thread_blocksiPdS__param_0];
	ld.param.u64 	%rd1, [_Z38add_shared_memory_and_2d_thread_blocksiPdS__param_1];
	ld.param.u64 	%rd2, [_Z38add_shared_memory_and_2d_thread_blocksiPdS__param_2];
	mov.u32 	%r6, %tid.y;
	mov.u32 	%r7, %ntid.x;
	mov.u32 	%r8, %tid.x;
	mad.lo.s32 	%r1, %r6, %r7, %r8;
	mov.u32 	%r9, %ctaid.x;
	mad.lo.s32 	%r10, %r7, %r9, %r8;
	mov.u32 	%r11, %ntid.y;
	mov.u32 	%r12, %ctaid.y;
	mad.lo.s32 	%r13, %r11, %r12, %r6;
	mad.lo.s32 	%r2, %r4, %r13, %r10;
	mul.lo.s32 	%r3, %r7, %r11;
	max.s32 	%r15, %r10, %r13;
	setp.ge.s32 	%p1, %r15, %r4;
	@%p1 bra 	$L__BB2_2;
	cvta.to.global.u64 	%rd3, %rd1;
	cvta.to.global.u64 	%rd4, %rd2;
	mul.wide.s32 	%rd5, %r2, 8;
	add.s64 	%rd6, %rd3, %rd5;
	ld.global.f64 	%fd1, [%rd6];
	shl.b32 	%r16, %r1, 3;
	mov.u32 	%r17, sharedData;
	add.s32 	%r18, %r17, %r16;
	st.shared.f64 	[%r18], %fd1;
	add.s64 	%rd7, %rd4, %rd5;
	ld.global.f64 	%fd2, [%rd7];
	shl.b32 	%r19, %r3, 3;
	add.s32 	%r20, %r18, %r19;
	add.f64 	%fd3, %fd1, %fd2;
	st.shared.f64 	[%r20], %fd3;
	st.global.f64 	[%rd7], %fd3;
$L__BB2_2:
	ret;

}


// ===== COMPILED SASS (sm_100) =====

	.target	sm_100

	.elftype	@"ET_EXEC"


//--------------------- .note.nv.tkinfo           --------------------------
	.section	.note.nv.tkinfo,"",@"SHT_NOTE"
	.sectionflags	@"SHF_NOTE_NV_TKINFO"
	.tkinfo
        /*0018*/ 	.word	0x00000002
        /*0030*/ 	.string	""
        /*0030*/ 	.string	"ptxas"
        /*0030*/ 	.string	"Cuda compilation tools, release 13.0, V13.0.88"
        /*0030*/ 	.string	"Build cuda_13.0.r13.0/compiler.36424714_0"
        /*0030*/ 	.string	"-arch sm_100 -m 64 "



//--------------------- .note.nv.cuinfo           --------------------------
	.section	.note.nv.cuinfo,"",@"SHT_NOTE"
	.sectionflags	@"SHF_NOTE_NV_CUINFO"
        /*0018*/ 	.short	0x0002
        /*001a*/ 	.short	0x0064
        /*001c*/ 	.short	0x0082
	.zero		2


//--------------------- .nv.info                  --------------------------
	.section	.nv.info,"",@"SHT_CUDA_INFO"
	.align	4


	//----- nvinfo : EIATTR_REGCOUNT
	.align		4
        /*0000*/ 	.byte	0x04, 0x2f
        /*0002*/ 	.short	(.L_1 - .L_0)
	.align		4
.L_0:
        /*0004*/ 	.word	index@(_Z17add_shared_memoryiPdS_)
        /*0008*/ 	.word	0x0000000e


	//----- nvinfo : EIATTR_FRAME_SIZE
	.align		4
.L_1:
        /*000c*/ 	.byte	0x04, 0x11
        /*000e*/ 	.short	(.L_3 - .L_2)
	.align		4
.L_2:
        /*0010*/ 	.word	index@(_Z17add_shared_memoryiPdS_)
        /*0014*/ 	.word	0x00000000


	//----- nvinfo : EIATTR_REGCOUNT
	.align		4
.L_3:
        /*0018*/ 	.byte	0x04, 0x2f
        /*001a*/ 	.short	(.L_5 - .L_4)
	.align		4
.L_4:
        /*001c*/ 	.word	index@(_Z20add_2d_thread_blocksiPdS_)
        /*0020*/ 	.word	0x0000000a


	//----- nvinfo : EIATTR_FRAME_SIZE
	.align		4
.L_5:
        /*0024*/ 	.byte	0x04, 0x11
        /*0026*/ 	.short	(.L_7 - .L_6)
	.align		4
.L_6:
        /*0028*/ 	.word	index@(_Z20add_2d_thread_blocksiPdS_)
        /*002c*/ 	.word	0x00000000


	//----- nvinfo : EIATTR_REGCOUNT
	.align		4
.L_7:
        /*0030*/ 	.byte	0x04, 0x2f
        /*0032*/ 	.short	(.L_9 - .L_8)
	.align		4
.L_8:
        /*0034*/ 	.word	index@(_Z38add_shared_memory_and_2d_thread_blocksiPdS_)
        /*0038*/ 	.word	0x0000000e


	//----- nvinfo : EIATTR_FRAME_SIZE
	.align		4
.L_9:
        /*003c*/ 	.byte	0x04, 0x11
        /*003e*/ 	.short	(.L_11 - .L_10)
	.align		4
.L_10:
        /*0040*/ 	.word	index@(_Z38add_shared_memory_and_2d_thread_blocksiPdS_)
        /*0044*/ 	.word	0x00000000


	//----- nvinfo : EIATTR_MIN_STACK_SIZE
	.align		4
.L_11:
        /*0048*/ 	.byte	0x04, 0x12
        /*004a*/ 	.short	(.L_13 - .L_12)
	.align		4
.L_12:
        /*004c*/ 	.word	index@(_Z38add_shared_memory_and_2d_thread_blocksiPdS_)
        /*0050*/ 	.word	0x00000000


	//----- nvinfo : EIATTR_MIN_STACK_SIZE
	.align		4
.L_13:
        /*0054*/ 	.byte	0x04, 0x12
        /*0056*/ 	.short	(.L_15 - .L_14)
	.align		4
.L_14:
        /*0058*/ 	.word	index@(_Z20add_2d_thread_blocksiPdS_)
        /*005c*/ 	.word	0x00000000


	//----- nvinfo : EIATTR_MIN_STACK_SIZE
	.align		4
.L_15:
        /*0060*/ 	.byte	0x04, 0x12
        /*0062*/ 	.short	(.L_17 - .L_16)
	.align		4
.L_16:
        /*0064*/ 	.word	index@(_Z17add_shared_memoryiPdS_)
        /*0068*/ 	.word	0x00000000
.L_17:


//--------------------- .nv.compat                --------------------------
	.section	.nv.compat,"",@"SHT_CUDA_COMPAT_INFO"
	.align	4
        /*0000*/ 	.byte	0x02, 0x09, 0x00, 0x00, 0x02, 0x02, 0x01, 0x00, 0x02, 0x05, 0x05, 0x00, 0x03, 0x07, 0x01, 0x01
        /*0010*/ 	.byte	0x02, 0x03, 0x00, 0x00, 0x02, 0x06, 0x01, 0x00, 0x04, 0x0b, 0x08, 0x00, 0x01, 0x00, 0x00, 0x00
        /*0020*/ 	.byte	0x00, 0x00, 0x00, 0x00


//--------------------- .nv.info._Z38add_shared_memory_and_2d_thread_blocksiPdS_ --------------------------
	.section	.nv.info._Z38add_shared_memory_and_2d_thread_blocksiPdS_,"",@"SHT_CUDA_INFO"
	.sectionflags	@""
	.align	4


	//----- nvinfo : EIATTR_CUDA_API_VERSION
	.align		4
        /*0000*/ 	.byte	0x04, 0x37
        /*0002*/ 	.short	(.L_19 - .L_18)
.L_18:
        /*0004*/ 	.word	0x00000082


	//----- nvinfo : EIATTR_KPARAM_INFO
	.align		4
.L_19:
        /*0008*/ 	.byte	0x04, 0x17
        /*000a*/ 	.short	(.L_21 - .L_20)
.L_20:
        /*000c*/ 	.word	0x00000000
        /*0010*/ 	.short	0x0002
        /*0012*/ 	.short	0x0010
        /*0014*/ 	.byte	0x00, 0xf5, 0x21, 0x00


	//----- nvinfo : EIATTR_KPARAM_INFO
	.align		4
.L_21:
        /*0018*/ 	.byte	0x04, 0x17
        /*001a*/ 	.short	(.L_23 - .L_22)
.L_22:
        /*001c*/ 	.word	0x00000000
        /*0020*/ 	.short	0x0001
        /*0022*/ 	.short	0x0008
        /*0024*/ 	.byte	0x00, 0xf5, 0x21, 0x00


	//----- nvinfo : EIATTR_KPARAM_INFO
	.align		4
.L_23:
        /*0028*/ 	.byte	0x04, 0x17
        /*002a*/ 	.short	(.L_25 - .L_24)
.L_24:
        /*002c*/ 	.word	0x00000000
        /*0030*/ 	.short	0x0000
        /*0032*/ 	.short	0x0000
        /*0034*/ 	.byte	0x00, 0xf0, 0x11, 0x00


	//----- nvinfo : EIATTR_SPARSE_MMA_MASK
	.align		4
.L_25:
        /*0038*/ 	.byte	0x03, 0x50
        /*003a*/ 	.short	0x0000


	//----- nvinfo : EIATTR_MAXREG_COUNT
	.align		4
        /*003c*/ 	.byte	0x03, 0x1b
        /*003e*/ 	.short	0x00ff


	//----- nvinfo : EIATTR_MERCURY_ISA_VERSION
	.align		4
        /*0040*/ 	.byte	0x03, 0x5f
        /*0042*/ 	.short	0x0101


	//----- nvinfo : EIATTR_VRC_CTA_INIT_COUNT
	.align		4
        /*0044*/ 	.byte	0x02, 0x4a
	.zero		1
	.zero		1


	//----- nvinfo : EIATTR_EXIT_INSTR_OFFSETS
	.align		4
        /*0048*/ 	.byte	0x04, 0x1c
        /*004a*/ 	.short	(.L_27 - .L_26)


	//   ....[0]....
.L_26:
        /*004c*/ 	.word	0x000000f0


	//   ....[1]....
        /*0050*/ 	.word	0x00000200


	//----- nvinfo : EIATTR_CBANK_PARAM_SIZE
	.align		4
.L_27:
        /*0054*/ 	.byte	0x03, 0x19
        /*0056*/ 	.short	0x0018


	//----- nvinfo : EIATTR_PARAM_CBANK
	.align		4
        /*0058*/ 	.byte	0x04, 0x0a
        /*005a*/ 	.short	(.L_29 - .L_28)
	.align		4
.L_28:
        /*005c*/ 	.word	index@(.nv.constant0._Z38add_shared_memory_and_2d_thread_blocksiPdS_)
        /*0060*/ 	.short	0x0380
        /*0062*/ 	.short	0x0018


	//----- nvinfo : EIATTR_SW_WAR
	.align		4
.L_29:
        /*0064*/ 	.byte	0x04, 0x36
        /*0066*/ 	.short	(.L_31 - .L_30)
.L_30:
        /*0068*/ 	.word	0x00000008
.L_31:


//--------------------- .nv.info._Z20add_2d_thread_blocksiPdS_ --------------------------
	.section	.nv.info._Z20add_2d_thread_blocksiPdS_,"",@"SHT_CUDA_INFO"
	.sectionflags	@""
	.align	4


	//----- nvinfo : EIATTR_CUDA_API_VERSION
	.align		4
        /*0000*/ 	.byte	0x04, 0x37
        /*0002*/ 	.short	(.L_33 - .L_32)
.L_32:
        /*0004*/ 	.word	0x00000082


	//----- nvinfo : EIATTR_KPARAM_INFO
	.align		4
.L_33:
        /*0008*/ 	.byte	0x04, 0x17
        /*000a*/ 	.short	(.L_35 - .L_34)
.L_34:
        /*000c*/ 	.word	0x00000000
        /*0010*/ 	.short	0x0002
        /*0012*/ 	.short	0x0010
        /*0014*/ 	.byte	0x00, 0xf5, 0x21, 0x00


	//----- nvinfo : EIATTR_KPARAM_INFO
	.align		4
.L_35:
        /*0018*/ 	.byte	0x04, 0x17
        /*001a*/ 	.short	(.L_37 - .L_36)
.L_36:
        /*001c*/ 	.word	0x00000000
        /*0020*/ 	.short	0x0001
        /*0022*/ 	.short	0x0008
        /*0024*/ 	.byte	0x00, 0xf5, 0x21, 0x00


	//----- nvinfo : EIATTR_KPARAM_INFO
	.align		4
.L_37:
        /*0028*/ 	.byte	0x04, 0x17
        /*002a*/ 	.short	(.L_39 - .L_38)
.L_38:
        /*002c*/ 	.word	0x00000000
        /*0030*/ 	.short	0x0000
        /*0032*/ 	.short	0x0000
        /*0034*/ 	.byte	0x00, 0xf0, 0x11, 0x00


	//----- nvinfo : EIATTR_SPARSE_MMA_MASK
	.align		4
.L_39:
        /*0038*/ 	.byte	0x03, 0x50
        /*003a*/ 	.short	0x0000


	//----- nvinfo : EIATTR_MAXREG_COUNT
	.align		4
        /*003c*/ 	.byte	0x03, 0x1b
        /*003e*/ 	.short	0x00ff


	//----- nvinfo : EIATTR_MERCURY_ISA_VERSION
	.align		4
        /*0040*/ 	.byte	0x03, 0x5f
        /*0042*/ 	.short	0x0101


	//----- nvinfo : EIATTR_VRC_CTA_INIT_COUNT
	.align		4
        /*0044*/ 	.byte	0x02, 0x4a
	.zero		1
	.zero		1


	//----- nvinfo : EIATTR_EXIT_INSTR_OFFSETS
	.align		4
        /*0048*/ 	.byte	0x04, 0x1c
        /*004a*/ 	.short	(.L_41 - .L_40)


	//   ....[0]....
.L_40:
        /*004c*/ 	.word	0x000000d0


	//   ....[1]....
        /*0050*/ 	.word	0x00000170


	//----- nvinfo : EIATTR_CBANK_PARAM_SIZE
	.align		4
.L_41:
        /*0054*/ 	.byte	0x03, 0x19
        /*0056*/ 	.short	0x0018


	//----- nvinfo : EIATTR_PARAM_CBANK
	.align		4
        /*0058*/ 	.byte	0x04, 0x0a
        /*005a*/ 	.short	(.L_43 - .L_42)
	.align		4
.L_42:
        /*005c*/ 	.word	index@(.nv.constant0._Z20add_2d_thread_blocksiPdS_)
        /*0060*/ 	.short	0x0380
        /*0062*/ 	.short	0x0018


	//----- nvinfo : EIATTR_SW_WAR
	.align		4
.L_43:
        /*0064*/ 	.byte	0x04, 0x36
        /*0066*/ 	.short	(.L_45 - .L_44)
.L_44:
        /*0068*/ 	.word	0x00000008
.L_45:


//--------------------- .nv.info._Z17add_shared_memoryiPdS_ --------------------------
	.section	.nv.info._Z17add_shared_memoryiPdS_,"",@"SHT_CUDA_INFO"
	.sectionflags	@""
	.align	4


	//----- nvinfo : EIATTR_CUDA_API_VERSION
	.align		4
        /*0000*/ 	.byte	0x04, 0x37
        /*0002*/ 	.short	(.L_47 - .L_46)
.L_46:
        /*0004*/ 	.word	0x00000082


	//----- nvinfo : EIATTR_KPARAM_INFO
	.align		4
.L_47:
        /*0008*/ 	.byte	0x04, 0x17
        /*000a*/ 	.short	(.L_49 - .L_48)
.L_48:
        /*000c*/ 	.word	0x00000000
        /*0010*/ 	.short	0x0002
        /*0012*/ 	.short	0x0010
        /*0014*/ 	.byte	0x00, 0xf5, 0x21, 0x00


	//----- nvinfo : EIATTR_KPARAM_INFO
	.align		4
.L_49:
        /*0018*/ 	.byte	0x04, 0x17
        /*001a*/ 	.short	(.L_51 - .L_50)
.L_50:
        /*001c*/ 	.word	0x00000000
        /*0020*/ 	.short	0x0001
        /*0022*/ 	.short	0x0008
        /*0024*/ 	.byte	0x00, 0xf5, 0x21, 0x00


	//----- nvinfo : EIATTR_KPARAM_INFO
	.align		4
.L_51:
        /*0028*/ 	.byte	0x04, 0x17
        /*002a*/ 	.short	(.L_53 - .L_52)
.L_52:
        /*002c*/ 	.word	0x00000000
        /*0030*/ 	.short	0x0000
        /*0032*/ 	.short	0x0000
        /*0034*/ 	.byte	0x00, 0xf0, 0x11, 0x00


	//----- nvinfo : EIATTR_SPARSE_MMA_MASK
	.align		4
.L_53:
        /*0038*/ 	.byte	0x03, 0x50
        /*003a*/ 	.short	0x0000


	//----- nvinfo : EIATTR_MAXREG_COUNT
	.align		4
        /*003c*/ 	.byte	0x03, 0x1b
        /*003e*/ 	.short	0x00ff


	//----- nvinfo : EIATTR_MERCURY_ISA_VERSION
	.align		4
        /*0040*/ 	.byte	0x03, 0x5f
        /*0042*/ 	.short	0x0101


	//----- nvinfo : EIATTR_VRC_CTA_INIT_COUNT
	.align		4
        /*0044*/ 	.byte	0x02, 0x4a
	.zero		1
	.zero		1


	//----- nvinfo : EIATTR_EXIT_INSTR_OFFSETS
	.align		4
        /*0048*/ 	.byte	0x04, 0x1c
        /*004a*/ 	.short	(.L_55 - .L_54)


	//   ....[0]....
.L_54:
        /*004c*/ 	.word	0x00000080


	//   ....[1]....
        /*0050*/ 	.word	0x00000190


	//----- nvinfo : EIATTR_CBANK_PARAM_SIZE
	.align		4
.L_55:
        /*0054*/ 	.byte	0x03, 0x19
        /*0056*/ 	.short	0x0018


	//----- nvinfo : EIATTR_PARAM_CBANK
	.align		4
        /*0058*/ 	.byte	0x04, 0x0a
        /*005a*/ 	.short	(.L_57 - .L_56)
	.align		4
.L_56:
        /*005c*/ 	.word	index@(.nv.constant0._Z17add_shared_memoryiPdS_)
        /*0060*/ 	.short	0x0380
        /*0062*/ 	.short	0x0018


	//----- nvinfo : EIATTR_SW_WAR
	.align		4
.L_57:
        /*0064*/ 	.byte	0x04, 0x36
        /*0066*/ 	.short	(.L_59 - .L_58)
.L_58:
        /*0068*/ 	.word	0x00000008
.L_59:


//--------------------- .nv.callgraph             --------------------------
	.section	.nv.callgraph,"",@"SHT_CUDA_CALLGRAPH"
	.align	4
	.sectionentsize	8
	.align		4
        /*0000*/ 	.word	0x00000000
	.align		4
        /*0004*/ 	.word	0xffffffff
	.align		4
        /*0008*/ 	.word	0x00000000
	.align		4
        /*000c*/ 	.word	0xfffffffe
	.align		4
        /*0010*/ 	.word	0x00000000
	.align		4
        /*0014*/ 	.word	0xfffffffd
	.align		4
        /*0018*/ 	.word	0x00000000
	.align		4
        /*001c*/ 	.word	0xfffffffc


//--------------------- .text._Z38add_shared_memory_and_2d_thread_blocksiPdS_ --------------------------
	.section	.text._Z38add_shared_memory_and_2d_thread_blocksiPdS_,"ax",@progbits
	.align	128
        .global         _Z38add_shared_memory_and_2d_thread_blocksiPdS_
        .type           _Z38add_shared_memory_and_2d_thread_blocksiPdS_,@function
        .size           _Z38add_shared_memory_and_2d_thread_blocksiPdS_,(.L_x_3 - _Z38add_shared_memory_and_2d_thread_blocksiPdS_)
        .other          _Z38add_shared_memory_and_2d_thread_blocksiPdS_,@"STO_CUDA_ENTRY STV_DEFAULT"
_Z38add_shared_memory_and_2d_thread_blocksiPdS_:
.text._Z38add_shared_memory_and_2d_thread_blocksiPdS_:
[----:B------:R-:W-:Y:S01]  /*0000*/  LDC R1, c[0x0][0x37c] ;  /* 0x0000df00ff017b82 */ /* 0x000fe20000000800 */
[----:B------:R-:W0:Y:S01]  /*0010*/  S2R R5, SR_TID.X ;  /* 0x0000000000057919 */ /* 0x000e220000002100 */
[----:B------:R-:W1:Y:S06]  /*0020*/  LDCU UR4, c[0x0][0x360] ;  /* 0x00006c00ff0477ac */ /* 0x000e6c0008000800 */
[----:B------:R-:W2:Y:S01]  /*0030*/  S2UR UR5, SR_CTAID.Y ;  /* 0x00000000000579c3 */ /* 0x000ea20000002600 */
[----:B------:R-:W0:Y:S01]  /*0040*/  S2R R2, SR_CTAID.X ;  /* 0x0000000000027919 */ /* 0x000e220000002500 */
[----:B------:R-:W3:Y:S01]  /*0050*/  LDCU UR6, c[0x0][0x380] ;  /* 0x00007000ff0677ac */ /* 0x000ee20008000800 */
[----:B------:R-:W2:Y:S05]  /*0060*/  S2R R0, SR_TID.Y ;  /* 0x0000000000007919 */ /* 0x000eaa0000002200 */
[----:B------:R-:W1:Y:S02]  /*0070*/  LDC R9, c[0x0][0x364] ;  /* 0x0000d900ff097b82 */ /* 0x000e640000000800 */
[----:B-1----:R-:W-:-:S02]  /*0080*/  IMAD R8, R9, UR4, RZ ;  /* 0x0000000409087c24 */ /* 0x002fc4000f8e02ff */
[--C-:B0-----:R-:W-:Y:S02]  /*0090*/  IMAD R2, R2, UR4, R5.reuse ;  /* 0x0000000402027c24 */ /* 0x101fe4000f8e0205 */
[----:B--2---:R-:W-:Y:S02]  /*00a0*/  IMAD R3, R9, UR5, R0 ;  /* 0x0000000509037c24 */ /* 0x004fe4000f8e0200 */
[----:B------:R-:W-:Y:S02]  /*00b0*/  IMAD R0, R0, UR4, R5 ;  /* 0x0000000400007c24 */ /* 0x000fe4000f8e0205 */
[----:B---3--:R-:W-:Y:S01]  /*00c0*/  IMAD R7, R3, UR6, R2 ;  /* 0x0000000603077c24 */ /* 0x008fe2000f8e0202 */
[----:B------:R-:W-:-:S04]  /*00d0*/  VIMNMX R4, PT, PT, R2, R3, !PT ;  /* 0x0000000302047248 */ /* 0x000fc80007fe0100 */
[----:B------:R-:W-:-:S13]  /*00e0*/  ISETP.GE.AND P0, PT, R4, UR6, PT ;  /* 0x0000000604007c0c */ /* 0x000fda000bf06270 */
[----:B------:R-:W-:Y:S05]  /*00f0*/  @P0 EXIT ;  /* 0x000000000000094d */ /* 0x000fea0003800000 */
[----:B------:R-:W0:Y:S01]  /*0100*/  LDC.64 R2, c[0x0][0x388] ;  /* 0x0000e200ff027b82 */ /* 0x000e220000000a00 */
[----:B------:R-:W1:Y:S07]  /*0110*/  LDCU.64 UR6, c[0x0][0x358] ;  /* 0x00006b00ff0677ac */ /* 0x000e6e0008000a00 */
[----:B------:R-:W2:Y:S01]  /*0120*/  LDC.64 R4, c[0x0][0x390] ;  /* 0x0000e400ff047b82 */ /* 0x000ea20000000a00 */
[----:B0-----:R-:W-:-:S06]  /*0130*/  IMAD.WIDE R2, R7, 0x8, R2 ;  /* 0x0000000807027825 */ /* 0x001fcc00078e0202 */
[----:B-1----:R-:W3:Y:S01]  /*0140*/  LDG.E.64 R2, desc[UR6][R2.64] ;  /* 0x0000000602027981 */ /* 0x002ee2000c1e1b00 */
[----:B--2---:R-:W-:-:S05]  /*0150*/  IMAD.WIDE R4, R7, 0x8, R4 ;  /* 0x0000000807047825 */ /* 0x004fca00078e0204 */
[----:B------:R-:W2:Y:S01]  /*0160*/  LDG.E.64 R6, desc[UR6][R4.64] ;  /* 0x0000000604067981 */ /* 0x000ea2000c1e1b00 */
[----:B------:R-:W0:Y:S01]  /*0170*/  S2UR UR5, SR_CgaCtaId ;  /* 0x00000000000579c3 */ /* 0x000e220000008800 */
[----:B------:R-:W-:Y:S02]  /*0180*/  UMOV UR4, 0x400 ;  /* 0x0000040000047882 */ /* 0x000fe40000000000 */
[----:B0-----:R-:W-:-:S06]  /*0190*/  ULEA UR4, UR5, UR4, 0x18 ;  /* 0x0000000405047291 */ /* 0x001fcc000f8ec0ff */
[----:B------:R-:W-:-:S04]  /*01a0*/  LEA R9, R0, UR4, 0x3 ;  /* 0x0000000400097c11 */ /* 0x000fc8000f8e18ff */
[----:B------:R-:W-:Y:S01]  /*01b0*/  LEA R11, R8, R9, 0x3 ;  /* 0x00000009080b7211 */ /* 0x000fe200078e18ff */
[----:B---3--:R-:W-:Y:S01]  /*01c0*/  STS.64 [R9], R2 ;  /* 0x0000000209007388 */ /* 0x008fe20000000a00 */
[----:B--2---:R-:W-:-:S07]  /*01d0*/  DADD R6, R2, R6 ;  /* 0x0000000002067229 */ /* 0x004fce0000000006 */
[----:B------:R-:W-:Y:S04]  /*01e0*/  STG.E.64 desc[UR6][R4.64], R6 ;  /* 0x0000000604007986 */ /* 0x000fe8000c101b06 */
[----:B------:R-:W-:Y:S01]  /*01f0*/  STS.64 [R11], R6 ;  /* 0x000000060b007388 */ /* 0x000fe20000000a00 */
[----:B------:R-:W-:Y:S05]  /*0200*/  EXIT ;  /* 0x000000000000794d */ /* 0x000fea0003800000 */
.L_x_0:
[----:B------:R-:W-:-:S00]  /*0210*/  BRA `(.L_x_0) ;  /* 0xfffffffc00fc7947 */ /* 0x000fc0000383ffff */
[----:B------:R-:W-:-:S00]  /*0220*/  NOP ;  /* 0x0000000000007918 */ /* 0x000fc00000000000 */
        /* <DEDUP_REMOVED lines=13> */
.L_x_3:


//--------------------- .text._Z20add_2d_thread_blocksiPdS_ --------------------------
	.section	.text._Z20add_2d_thread_blocksiPdS_,"ax",@progbits
	.align	128
        .global         _Z20add_2d_thread_blocksiPdS_
        .type           _Z20add_2d_thread_blocksiPdS_,@function
        .size           _Z20add_2d_thread_blocksiPdS_,(.L_x_4 - _Z20add_2d_thread_blocksiPdS_)
        .other          _Z20add_2d_thread_blocksiPdS_,@"STO_CUDA_ENTRY STV_DEFAULT"
_Z20add_2d_thread_blocksiPdS_:
.text._Z20add_2d_thread_blocksiPdS_:
[----:B------:R-:W-:Y:S01]  /*0000*/  LDC R1, c[0x0][0x37c] ;  /* 0x0000df00ff017b82 */ /* 0x000fe20000000800 */
[----:B------:R-:W0:Y:S01]  /*0010*/  S2R R0, SR_TID.X ;  /* 0x0000000000007919 */ /* 0x000e220000002100 */
[----:B------:R-:W0:Y:S01]  /*0020*/  LDCU UR4, c[0x0][0x360] ;  /* 0x00006c00ff0477ac */ /* 0x000e220008000800 */
[----:B------:R-:W0:Y:S01]  /*0030*/  S2R R3, SR_CTAID.X ;  /* 0x0000000000037919 */ /* 0x000e220000002500 */
[----:B------:R-:W1:Y:S01]  /*0040*/  LDCU UR5, c[0x0][0x364] ;  /* 0x00006c80ff0577ac */ /* 0x000e620008000800 */
[----:B------:R-:W1:Y:S01]  /*0050*/  S2R R2, SR_TID.Y ;  /* 0x0000000000027919 */ /* 0x000e620000002200 */
[----:B------:R-:W2:Y:S01]  /*0060*/  LDCU UR6, c[0x0][0x380] ;  /* 0x00007000ff0677ac */ /* 0x000ea20008000800 */
[----:B------:R-:W1:Y:S01]  /*0070*/  S2R R5, SR_CTAID.Y ;  /* 0x0000000000057919 */ /* 0x000e620000002600 */
[----:B0-----:R-:W-:Y:S02]  /*0080*/  IMAD R0, R3, UR4, R0 ;  /* 0x0000000403007c24 */ /* 0x001fe4000f8e0200 */
[----:B-1----:R-:W-:-:S04]  /*0090*/  IMAD R3, R5, UR5, R2 ;  /* 0x0000000505037c24 */ /* 0x002fc8000f8e0202 */
[----:B--2---:R-:W-:Y:S01]  /*00a0*/  IMAD R7, R3, UR6, R0 ;  /* 0x0000000603077c24 */ /* 0x004fe2000f8e0200 */
        /* <DEDUP_REMOVED lines=9> */
[----:B------:R-:W3:Y:S02]  /*0140*/  LDG.E.64 R6, desc[UR4][R4.64] ;  /* 0x0000000404067981 */ /* 0x000ee4000c1e1b00 */
[----:B---3--:R-:W-:-:S07]  /*0150*/  DADD R6, R2, R6 ;  /* 0x0000000002067229 */ /* 0x008fce0000000006 */
[----:B------:R-:W-:Y:S01]  /*0160*/  STG.E.64 desc[UR4][R4.64], R6 ;  /* 0x0000000604007986 */ /* 0x000fe2000c101b04 */
[----:B------:R-:W-:Y:S05]  /*0170*/  EXIT ;  /* 0x000000000000794d */ /* 0x000fea0003800000 */
.L_x_1:
        /* <DEDUP_REMOVED lines=16> */
.L_x_4:


//--------------------- .text._Z17add_shared_memoryiPdS_ --------------------------
	.section	.text._Z17add_shared_memoryiPdS_,"ax",@progbits
	.align	128
        .global         _Z17add_shared_memoryiPdS_
        .type           _Z17add_shared_memoryiPdS_,@function
        .size           _Z17add_shared_memoryiPdS_,(.L_x_5 - _Z17add_shared_memoryiPdS_)
        .other          _Z17add_shared_memoryiPdS_,@"STO_CUDA_ENTRY STV_DEFAULT"
_Z17add_shared_memoryiPdS_:
.text._Z17add_shared_memoryiPdS_:
[----:B------:R-:W-:Y:S01]  /*0000*/  LDC R1, c[0x0][0x37c] ;  /* 0x0000df00ff017b82 */ /* 0x000fe20000000800 */
[----:B------:R-:W0:Y:S07]  /*0010*/  S2R R9, SR_TID.X ;  /* 0x0000000000097919 */ /* 0x000e2e0000002100 */
[----:B------:R-:W0:Y:S01]  /*0020*/  S2UR UR5, SR_CTAID.X ;  /* 0x00000000000579c3 */ /* 0x000e220000002500 */
[----:B------:R-:W1:Y:S07]  /*0030*/  LDCU UR4, c[0x0][0x380] ;  /* 0x00007000ff0477ac */ /* 0x000e6e0008000800 */
[----:B------:R-:W0:Y:S01]  /*0040*/  LDC R0, c[0x0][0x360] ;  /* 0x0000d800ff007b82 */ /* 0x000e220000000800 */
[----:B-1----:R-:W-:Y:S01]  /*0050*/  UIMAD UR4, UR4, UR4, URZ ;  /* 0x00000004040472a4 */ /* 0x002fe2000f8e02ff */
[----:B0-----:R-:W-:-:S05]  /*0060*/  IMAD R7, R0, UR5, R9 ;  /* 0x0000000500077c24 */ /* 0x001fca000f8e0209 */
        /* <DEDUP_REMOVED lines=19> */
.L_x_2:
        /* <DEDUP_REMOVED lines=14> */
.L_x_5:


//--------------------- .nv.shared._Z38add_shared_memory_and_2d_thread_blocksiPdS_ --------------------------
	.section	.nv.shared._Z38add_shared_memory_and_2d_thread_blocksiPdS_,"aw",@nobits
	.sectionflags	@""
	.align	16
	.zero		1024


//--------------------- .nv.shared.reserved.0     --------------------------
	.section	.nv.shared.reserved.0,"aw",@nobits
	.weak		__nv_reservedSMEM_offset_0_alias
	.size		__nv_reservedSMEM_offset_0_alias, 0, 64
	.other		__nv_reservedSMEM_offset_0_alias,@"STO_CUDA_RESERVED_SHARED STV_DEFAULT"
__nv_reservedSMEM_offset_0_alias:
	.zero		0
	.zero		64


//--------------------- .nv.shared._Z20add_2d_thread_blocksiPdS_ --------------------------
	.section	.nv.shared._Z20add_2d_thread_blocksiPdS_,"aw",@nobits
	.sectionflags	@""
	.align	16
	.zero		1024


//--------------------- .nv.shared._Z17add_shared_memoryiPdS_ --------------------------
	.section	.nv.shared._Z17add_shared_memoryiPdS_,"aw",@nobits
	.sectionflags	@""
	.align	16
	.zero		1024


//--------------------- .nv.constant0._Z38add_shared_memory_and_2d_thread_blocksiPdS_ --------------------------
	.section	.nv.constant0._Z38add_shared_memory_and_2d_thread_blocksiPdS_,"a",@progbits
	.sectionflags	@""
	.align	4
.nv.constant0._Z38add_shared_memory_and_2d_thread_blocksiPdS_:
	.zero		920


//--------------------- .nv.constant0._Z20add_2d_thread_blocksiPdS_ --------------------------
	.section	.nv.constant0._Z20add_2d_thread_blocksiPdS_,"a",@progbits
	.sectionflags	@""
	.align	4
.nv.constant0._Z20add_2d_thread_blocksiPdS_:
	.zero		920


//--------------------- .nv.constant0._Z17add_shared_memoryiPdS_ --------------------------
	.section	.nv.constant0._Z17add_shared_memoryiPdS_,"a",@progbits
	.sectionflags	@""
	.align	4
.nv.constant0._Z17add_shared_memoryiPdS_:
	.zero		920


//--------------------- SYMBOLS --------------------------

	.type		.nv.reservedSmem.offset0,@object
	.size		.nv.reservedSmem.offset0,0x4
	.type		.nv.reservedSmem.cap,@object
	.size		.nv.reservedSmem.cap,0x4
